//
// Generated by NVIDIA NVVM Compiler
//
// Compiler Build ID: CL-36424714
// Cuda compilation tools, release 13.0, V13.0.88
// Based on NVVM 20.0.0
//

.version 9.0
.target sm_100
.address_size 64

	// .globl	_Z6mv_GPUPiiPfS0_S_S0_

.visible .entry _Z6mv_GPUPiiPfS0_S_S0_(
	.param .u64 .ptr .align 1 _Z6mv_GPUPiiPfS0_S_S0__param_0,
	.param .u32 _Z6mv_GPUPiiPfS0_S_S0__param_1,
	.param .u64 .ptr .align 1 _Z6mv_GPUPiiPfS0_S_S0__param_2,
	.param .u64 .ptr .align 1 _Z6mv_GPUPiiPfS0_S_S0__param_3,
	.param .u64 .ptr .align 1 _Z6mv_GPUPiiPfS0_S_S0__param_4,
	.param .u64 .ptr .align 1 _Z6mv_GPUPiiPfS0_S_S0__param_5
)
{
	.reg .pred 	%p<5>;
	.reg .b32 	%r<17>;
	.reg .b32 	%f<7>;
	.reg .b64 	%rd<20>;

	ld.param.u64 	%rd12, [_Z6mv_GPUPiiPfS0_S_S0__param_0];
	ld.param.u32 	%r10, [_Z6mv_GPUPiiPfS0_S_S0__param_1];
	ld.param.u64 	%rd8, [_Z6mv_GPUPiiPfS0_S_S0__param_2];
	ld.param.u64 	%rd9, [_Z6mv_GPUPiiPfS0_S_S0__param_3];
	ld.param.u64 	%rd10, [_Z6mv_GPUPiiPfS0_S_S0__param_4];
	ld.param.u64 	%rd11, [_Z6mv_GPUPiiPfS0_S_S0__param_5];
	cvta.to.global.u64 	%rd1, %rd12;
	setp.lt.s32 	%p1, %r10, 1;
	@%p1 bra 	$L__BB0_6;
	ld.global.u32 	%r14, [%rd1];
	cvta.to.global.u64 	%rd2, %rd8;
	cvta.to.global.u64 	%rd3, %rd9;
	cvta.to.global.u64 	%rd4, %rd10;
	cvta.to.global.u64 	%rd5, %rd11;
	mov.b32 	%r15, 0;
	bra.uni 	$L__BB0_3;
$L__BB0_2:
	setp.eq.s32 	%p4, %r15, %r10;
	@%p4 bra 	$L__BB0_6;
$L__BB0_3:
	mov.u32 	%r4, %r15;
	mov.u32 	%r16, %r14;
	add.s32 	%r15, %r4, 1;
	mul.wide.u32 	%rd13, %r4, 4;
	add.s64 	%rd6, %rd1, %rd13;
	ld.global.u32 	%r14, [%rd6+4];
	setp.ge.s32 	%p2, %r16, %r14;
	@%p2 bra 	$L__BB0_2;
	add.s64 	%rd7, %rd2, %rd13;
	ld.global.f32 	%f6, [%rd7];
$L__BB0_5:
	mul.wide.s32 	%rd15, %r16, 4;
	add.s64 	%rd16, %rd3, %rd15;
	ld.global.f32 	%f4, [%rd16];
	add.s64 	%rd17, %rd4, %rd15;
	ld.global.u32 	%r12, [%rd17];
	mul.wide.s32 	%rd18, %r12, 4;
	add.s64 	%rd19, %rd5, %rd18;
	ld.global.f32 	%f5, [%rd19];
	fma.rn.f32 	%f6, %f4, %f5, %f6;
	st.global.f32 	[%rd7], %f6;
	add.s32 	%r16, %r16, 1;
	ld.global.u32 	%r14, [%rd6+4];
	setp.lt.s32 	%p3, %r16, %r14;
	@%p3 bra 	$L__BB0_5;
	bra.uni 	$L__BB0_2;
$L__BB0_6:
	ret;

}


// ===== COMPILED SASS (sm_100) =====

	.target	sm_100

	.elftype	@"ET_EXEC"


//--------------------- .note.nv.tkinfo           --------------------------
	.section	.note.nv.tkinfo,"",@"SHT_NOTE"
	.sectionflags	@"SHF_NOTE_NV_TKINFO"
	.tkinfo
        /*0018*/ 	.word	0x00000002
        /*0030*/ 	.string	""
        /*0030*/ 	.string	"ptxas"
        /*0030*/ 	.string	"Cuda compilation tools, release 13.0, V13.0.88"
        /*0030*/ 	.string	"Build cuda_13.0.r13.0/compiler.36424714_0"
        /*0030*/ 	.string	"-arch sm_100 -m 64 "



//--------------------- .note.nv.cuinfo           --------------------------
	.section	.note.nv.cuinfo,"",@"SHT_NOTE"
	.sectionflags	@"SHF_NOTE_NV_CUINFO"
        /*0018*/ 	.short	0x0002
        /*001a*/ 	.short	0x0064
        /*001c*/ 	.short	0x0082
	.zero		2


//--------------------- .nv.info                  --------------------------
	.section	.nv.info,"",@"SHT_CUDA_INFO"
	.align	4


	//----- nvinfo : EIATTR_REGCOUNT
	.align		4
        /*0000*/ 	.byte	0x04, 0x2f
        /*0002*/ 	.short	(.L_1 - .L_0)
	.align		4
.L_0:
        /*0004*/ 	.word	index@(_Z6mv_GPUPiiPfS0_S_S0_)
        /*0008*/ 	.word	0x00000012


	//----- nvinfo : EIATTR_FRAME_SIZE
	.align		4
.L_1:
        /*000c*/ 	.byte	0x04, 0x11
        /*000e*/ 	.short	(.L_3 - .L_2)
	.align		4
.L_2:
        /*0010*/ 	.word	index@(_Z6mv_GPUPiiPfS0_S_S0_)
        /*0014*/ 	.word	0x00000000


	//----- nvinfo : EIATTR_MIN_STACK_SIZE
	.align		4
.L_3:
        /*0018*/ 	.byte	0x04, 0x12
        /*001a*/ 	.short	(.L_5 - .L_4)
	.align		4
.L_4:
        /*001c*/ 	.word	index@(_Z6mv_GPUPiiPfS0_S_S0_)
        /*0020*/ 	.word	0x00000000
.L_5:


//--------------------- .nv.compat                --------------------------
	.section	.nv.compat,"",@"SHT_CUDA_COMPAT_INFO"
	.align	4
        /*0000*/ 	.byte	0x02, 0x09, 0x00, 0x00, 0x02, 0x02, 0x01, 0x00, 0x02, 0x05, 0x05, 0x00, 0x03, 0x07, 0x01, 0x01
        /*0010*/ 	.byte	0x02, 0x03, 0x00, 0x00, 0x02, 0x06, 0x01, 0x00, 0x04, 0x0b, 0x08, 0x00, 0x09, 0x00, 0x00, 0x00
        /*0020*/ 	.byte	0x00, 0x00, 0x00, 0x00


//--------------------- .nv.info._Z6mv_GPUPiiPfS0_S_S0_ --------------------------
	.section	.nv.info._Z6mv_GPUPiiPfS0_S_S0_,"",@"SHT_CUDA_INFO"
	.sectionflags	@""
	.align	4


	//----- nvinfo : EIATTR_CUDA_API_VERSION
	.align		4
        /*0000*/ 	.byte	0x04, 0x37
        /*0002*/ 	.short	(.L_7 - .L_6)
.L_6:
        /*0004*/ 	.word	0x00000082


	//----- nvinfo : EIATTR_KPARAM_INFO
	.align		4
.L_7:
        /*0008*/ 	.byte	0x04, 0x17
        /*000a*/ 	.short	(.L_9 - .L_8)
.L_8:
        /*000c*/ 	.word	0x00000000
        /*0010*/ 	.short	0x0005
        /*0012*/ 	.short	0x0028
        /*0014*/ 	.byte	0x00, 0xf5, 0x21, 0x00


	//----- nvinfo : EIATTR_KPARAM_INFO
	.align		4
.L_9:
        /*0018*/ 	.byte	0x04, 0x17
        /*001a*/ 	.short	(.L_11 - .L_10)
.L_10:
        /*001c*/ 	.word	0x00000000
        /*0020*/ 	.short	0x0004
        /*0022*/ 	.short	0x0020
        /*0024*/ 	.byte	0x00, 0xf5, 0x21, 0x00


	//----- nvinfo : EIATTR_KPARAM_INFO
	.align		4
.L_11:
        /*0028*/ 	.byte	0x04, 0x17
        /*002a*/ 	.short	(.L_13 - .L_12)
.L_12:
        /*002c*/ 	.word	0x00000000
        /*0030*/ 	.short	0x0003
        /*0032*/ 	.short	0x0018
        /*0034*/ 	.byte	0x00, 0xf5, 0x21, 0x00


	//----- nvinfo : EIATTR_KPARAM_INFO
	.align		4
.L_13:
        /*0038*/ 	.byte	0x04, 0x17
        /*003a*/ 	.short	(.L_15 - .L_14)
.L_14:
        /*003c*/ 	.word	0x00000000
        /*0040*/ 	.short	0x0002
        /*0042*/ 	.short	0x0010
        /*0044*/ 	.byte	0x00, 0xf5, 0x21, 0x00


	//----- nvinfo : EIATTR_KPARAM_INFO
	.align		4
.L_15:
        /*0048*/ 	.byte	0x04, 0x17
        /*004a*/ 	.short	(.L_17 - .L_16)
.L_16:
        /*004c*/ 	.word	0x00000000
        /*0050*/ 	.short	0x0001
        /*0052*/ 	.short	0x0008
        /*0054*/ 	.byte	0x00, 0xf0, 0x11, 0x00


	//----- nvinfo : EIATTR_KPARAM_INFO
	.align		4
.L_17:
        /*0058*/ 	.byte	0x04, 0x17
        /*005a*/ 	.short	(.L_19 - .L_18)
.L_18:
        /*005c*/ 	.word	0x00000000
        /*0060*/ 	.short	0x0000
        /*0062*/ 	.short	0x0000
        /*0064*/ 	.byte	0x00, 0xf5, 0x21, 0x00


	//----- nvinfo : EIATTR_SPARSE_MMA_MASK
	.align		4
.L_19:
        /*0068*/ 	.byte	0x03, 0x50
        /*006a*/ 	.short	0x0000


	//----- nvinfo : EIATTR_MAXREG_COUNT
	.align		4
        /*006c*/ 	.byte	0x03, 0x1b
        /*006e*/ 	.short	0x00ff


	//----- nvinfo : EIATTR_MERCURY_ISA_VERSION
	.align		4
        /*0070*/ 	.byte	0x03, 0x5f
        /*0072*/ 	.short	0x0101


	//----- nvinfo : EIATTR_VRC_CTA_INIT_COUNT
	.align		4
        /*0074*/ 	.byte	0x02, 0x4a
	.zero		1
	.zero		1


	//----- nvinfo : EIATTR_EXIT_INSTR_OFFSETS
	.align		4
        /*0078*/ 	.byte	0x04, 0x1c
        /*007a*/ 	.short	(.L_21 - .L_20)


	//   ....[0]....
.L_20:
        /*007c*/ 	.word	0x00000030


	//   ....[1]....
        /*0080*/ 	.word	0x00000270


	//----- nvinfo : EIATTR_CBANK_PARAM_SIZE
	.align		4
.L_21:
        /*0084*/ 	.byte	0x03, 0x19
        /*0086*/ 	.short	0x0030


	//----- nvinfo : EIATTR_PARAM_CBANK
	.align		4
        /*0088*/ 	.byte	0x04, 0x0a
        /*008a*/ 	.short	(.L_23 - .L_22)
	.align		4
.L_22:
        /*008c*/ 	.word	index@(.nv.constant0._Z6mv_GPUPiiPfS0_S_S0_)
        /*0090*/ 	.short	0x0380
        /*0092*/ 	.short	0x0030


	//----- nvinfo : EIATTR_SW_WAR
	.align		4
.L_23:
        /*0094*/ 	.byte	0x04, 0x36
        /*0096*/ 	.short	(.L_25 - .L_24)
.L_24:
        /*0098*/ 	.word	0x00000008
.L_25:


//--------------------- .nv.callgraph             --------------------------
	.section	.nv.callgraph,"",@"SHT_CUDA_CALLGRAPH"
	.align	4
	.sectionentsize	8
	.align		4
        /*0000*/ 	.word	0x00000000
	.align		4
        /*0004*/ 	.word	0xffffffff
	.align		4
        /*0008*/ 	.word	0x00000000
	.align		4
        /*000c*/ 	.word	0xfffffffe
	.align		4
        /*0010*/ 	.word	0x00000000
	.align		4
        /*0014*/ 	.word	0xfffffffd
	.align		4
        /*0018*/ 	.word	0x00000000
	.align		4
        /*001c*/ 	.word	0xfffffffc


//--------------------- .text._Z6mv_GPUPiiPfS0_S_S0_ --------------------------
	.section	.text._Z6mv_GPUPiiPfS0_S_S0_,"ax",@progbits
	.align	128
        .global         _Z6mv_GPUPiiPfS0_S_S0_
        .type           _Z6mv_GPUPiiPfS0_S_S0_,@function
        .size           _Z6mv_GPUPiiPfS0_S_S0_,(.L_x_4 - _Z6mv_GPUPiiPfS0_S_S0_)
        .other          _Z6mv_GPUPiiPfS0_S_S0_,@"STO_CUDA_ENTRY STV_DEFAULT"
_Z6mv_GPUPiiPfS0_S_S0_:
.text._Z6mv_GPUPiiPfS0_S_S0_:
[----:B------:R-:W-:Y:S08]  /*0000*/  LDC R1, c[0x0][0x37c] ;  /* 0x0000df00ff017b82 */ /* 0x000ff00000000800 */
[----:B------:R-:W0:Y:S02]  /*0010*/  LDC R0, c[0x0][0x388] ;  /* 0x0000e200ff007b82 */ /* 0x000e240000000800 */
[----:B0-----:R-:W-:-:S13]  /*0020*/  ISETP.GE.AND P0, PT, R0, 0x1, PT ;  /* 0x000000010000780c */ /* 0x001fda0003f06270 */
[----:B------:R-:W-:Y:S05]  /*0030*/  @!P0 EXIT ;  /* 0x000000000000894d */ /* 0x000fea0003800000 */
[----:B------:R-:W0:Y:S01]  /*0040*/  LDC.64 R2, c[0x0][0x380] ;  /* 0x0000e000ff027b82 */ /* 0x000e220000000a00 */
[----:B------:R-:W0:Y:S02]  /*0050*/  LDCU.64 UR4, c[0x0][0x358] ;  /* 0x00006b00ff0477ac */ /* 0x000e240008000a00 */
[----:B0-----:R0:W5:Y:S01]  /*0060*/  LDG.E R4, desc[UR4][R2.64] ;  /* 0x0000000402047981 */ /* 0x001162000c1e1900 */
[----:B------:R-:W-:-:S07]  /*0070*/  HFMA2 R0, -RZ, RZ, 0, 0 ;  /* 0x00000000ff007431 */ /* 0x000fce00000001ff */
.L_x_2:
[----:B0-----:R-:W0:Y:S02]  /*0080*/  LDC.64 R2, c[0x0][0x380] ;  /* 0x0000e000ff027b82 */ /* 0x001e240000000a00 */
[----:B0-----:R-:W-:-:S05]  /*0090*/  IMAD.WIDE.U32 R2, R0, 0x4, R2 ;  /* 0x0000000400027825 */ /* 0x001fca00078e0002 */
[----:B------:R-:W2:Y:S01]  /*00a0*/  LDG.E R7, desc[UR4][R2.64+0x4] ;  /* 0x0000040402077981 */ /* 0x000ea2000c1e1900 */
[----:B------:R-:W-:Y:S01]  /*00b0*/  VIADD R5, R0, 0x1 ;  /* 0x0000000100057836 */ /* 0x000fe20000000000 */
[----:B-----5:R-:W-:Y:S01]  /*00c0*/  MOV R13, R4 ;  /* 0x00000004000d7202 */ /* 0x020fe20000000f00 */
[----:B------:R-:W-:-:S03]  /*00d0*/  IMAD.MOV.U32 R9, RZ, RZ, R0 ;  /* 0x000000ffff097224 */ /* 0x000fc600078e0000 */
[----:B------:R-:W-:Y:S02]  /*00e0*/  MOV R0, R5 ;  /* 0x0000000500007202 */ /* 0x000fe40000000f00 */
[----:B--2---:R-:W-:Y:S01]  /*00f0*/  ISETP.GE.AND P0, PT, R4, R7, PT ;  /* 0x000000070400720c */ /* 0x004fe20003f06270 */
[----:B------:R-:W-:-:S12]  /*0100*/  IMAD.MOV.U32 R4, RZ, RZ, R7 ;  /* 0x000000ffff047224 */ /* 0x000fd800078e0007 */
[----:B------:R-:W-:Y:S05]  /*0110*/  @P0 BRA `(.L_x_0) ;  /* 0x00000000004c0947 */ /* 0x000fea0003800000 */
[----:B------:R-:W0:Y:S02]  /*0120*/  LDC.64 R4, c[0x0][0x390] ;  /* 0x0000e400ff047b82 */ /* 0x000e240000000a00 */
[----:B0-----:R-:W-:-:S05]  /*0130*/  IMAD.WIDE.U32 R4, R9, 0x4, R4 ;  /* 0x0000000409047825 */ /* 0x001fca00078e0004 */
[----:B------:R0:W5:Y:S02]  /*0140*/  LDG.E R15, desc[UR4][R4.64] ;  /* 0x00000004040f7981 */ /* 0x000164000c1e1900 */
.L_x_1:
[----:B------:R-:W1:Y:S08]  /*0150*/  LDC.64 R8, c[0x0][0x3a0] ;  /* 0x0000e800ff087b82 */ /* 0x000e700000000a00 */
[----:B------:R-:W2:Y:S08]  /*0160*/  LDC.64 R6, c[0x0][0x398] ;  /* 0x0000e600ff067b82 */ /* 0x000eb00000000a00 */
[----:B------:R-:W3:Y:S01]  /*0170*/  LDC.64 R10, c[0x0][0x3a8] ;  /* 0x0000ea00ff0a7b82 */ /* 0x000ee20000000a00 */
[----:B-1----:R-:W-:-:S06]  /*0180*/  IMAD.WIDE R8, R13, 0x4, R8 ;  /* 0x000000040d087825 */ /* 0x002fcc00078e0208 */
[----:B------:R-:W3:Y:S01]  /*0190*/  LDG.E R9, desc[UR4][R8.64] ;  /* 0x0000000408097981 */ /* 0x000ee2000c1e1900 */
[----:B--2---:R-:W-:-:S06]  /*01a0*/  IMAD.WIDE R6, R13, 0x4, R6 ;  /* 0x000000040d067825 */ /* 0x004fcc00078e0206 */
[----:B------:R-:W2:Y:S01]  /*01b0*/  LDG.E R6, desc[UR4][R6.64] ;  /* 0x0000000406067981 */ /* 0x000ea2000c1e1900 */
[----:B---3--:R-:W-:-:S06]  /*01c0*/  IMAD.WIDE R10, R9, 0x4, R10 ;  /* 0x00000004090a7825 */ /* 0x008fcc00078e020a */
[----:B------:R-:W2:Y:S02]  /*01d0*/  LDG.E R10, desc[UR4][R10.64] ;  /* 0x000000040a0a7981 */ /* 0x000ea4000c1e1900 */
[----:B--2--5:R-:W-:-:S05]  /*01e0*/  FFMA R15, R6, R10, R15 ;  /* 0x0000000a060f7223 */ /* 0x024fca000000000f */
[----:B------:R1:W-:Y:S04]  /*01f0*/  STG.E desc[UR4][R4.64], R15 ;  /* 0x0000000f04007986 */ /* 0x0003e8000c101904 */
[----:B------:R-:W2:Y:S01]  /*0200*/  LDG.E R12, desc[UR4][R2.64+0x4] ;  /* 0x00000404020c7981 */ /* 0x000ea2000c1e1900 */
[----:B------:R-:W-:-:S04]  /*0210*/  IADD3 R13, PT, PT, R13, 0x1, RZ ;  /* 0x000000010d0d7810 */ /* 0x000fc80007ffe0ff */
[----:B--2---:R-:W-:-:S13]  /*0220*/  ISETP.GE.AND P0, PT, R13, R12, PT ;  /* 0x0000000c0d00720c */ /* 0x004fda0003f06270 */
[----:B-1----:R-:W-:Y:S05]  /*0230*/  @!P0 BRA `(.L_x_1) ;  /* 0xfffffffc00c48947 */ /* 0x002fea000383ffff */
[----:B0-----:R-:W-:-:S07]  /*0240*/  MOV R4, R12 ;  /* 0x0000000c00047202 */ /* 0x001fce0000000f00 */
.L_x_0:
[----:B------:R-:W0:Y:S02]  /*0250*/  LDCU UR6, c[0x0][0x388] ;  /* 0x00007100ff0677ac */ /* 0x000e240008000800 */
[----:B0-----:R-:W-:-:S13]  /*0260*/  ISETP.NE.AND P0, PT, R0, UR6, PT ;  /* 0x0000000600007c0c */ /* 0x001fda000bf05270 */
[----:B------:R-:W-:Y:S05]  /*0270*/  @!P0 EXIT ;  /* 0x000000000000894d */ /* 0x000fea0003800000 */
[----:B------:R-:W-:Y:S05]  /*0280*/  BRA `(.L_x_2) ;  /* 0xfffffffc007c7947 */ /* 0x000fea000383ffff */
.L_x_3:
[----:B------:R-:W-:-:S00]  /*0290*/  BRA `(.L_x_3) ;  /* 0xfffffffc00fc7947 */ /* 0x000fc0000383ffff */
[----:B------:R-:W-:-:S00]  /*02a0*/  NOP ;  /* 0x0000000000007918 */ /* 0x000fc00000000000 */
        /* <DEDUP_REMOVED lines=13> */
.L_x_4:


//--------------------- .nv.shared.reserved.0     --------------------------
	.section	.nv.shared.reserved.0,"aw",@nobits
	.weak		__nv_reservedSMEM_offset_0_alias
	.size		__nv_reservedSMEM_offset_0_alias, 0, 64
	.other		__nv_reservedSMEM_offset_0_alias,@"STO_CUDA_RESERVED_SHARED STV_DEFAULT"
__nv_reservedSMEM_offset_0_alias:
	.zero		0
	.zero		64


//--------------------- .nv.constant0._Z6mv_GPUPiiPfS0_S_S0_ --------------------------
	.section	.nv.constant0._Z6mv_GPUPiiPfS0_S_S0_,"a",@progbits
	.sectionflags	@""
	.align	4
.nv.constant0._Z6mv_GPUPiiPfS0_S_S0_:
	.zero		944


//--------------------- SYMBOLS --------------------------

	.type		.nv.reservedSmem.offset0,@object
	.size		.nv.reservedSmem.offset0,0x4
